//
// Generated by NVIDIA NVVM Compiler
//
// Compiler Build ID: CL-36424714
// Cuda compilation tools, release 13.0, V13.0.88
// Based on NVVM 20.0.0
//

.version 9.0
.target sm_100
.address_size 64

	// .globl	_Z5helloPi

.visible .entry _Z5helloPi(
	.param .u64 .ptr .align 1 _Z5helloPi_param_0
)
{
	.reg .b32 	%r<3>;
	.reg .b64 	%rd<3>;

	ld.param.u64 	%rd1, [_Z5helloPi_param_0];
	cvta.to.global.u64 	%rd2, %rd1;
	ld.global.u32 	%r2, [%rd2];
	// begin inline asm
	{.reg .u32 r25;.reg .u64 r26;.reg .u32 r27;.reg .u32 r28;.reg .u32 r31;mov.u32 r27, %r2;mov.u32 r28,-2147483648;mul.wide.s32 r26,r27,r28;set.eq.u32.u64 r31,r26,2147483648;neg.s32 r25,r31;mov.u32 %r1, r25;}
	// end inline asm
	st.global.u32 	[%rd2], %r1;
	ret;

}


// ===== COMPILED SASS (sm_100) =====

	.target	sm_100

	.elftype	@"ET_EXEC"


//--------------------- .note.nv.tkinfo           --------------------------
	.section	.note.nv.tkinfo,"",@"SHT_NOTE"
	.sectionflags	@"SHF_NOTE_NV_TKINFO"
	.tkinfo
        /*0018*/ 	.word	0x00000002
        /*0030*/ 	.string	""
        /*0030*/ 	.string	"ptxas"
        /*0030*/ 	.string	"Cuda compilation tools, release 13.0, V13.0.88"
        /*0030*/ 	.string	"Build cuda_13.0.r13.0/compiler.36424714_0"
        /*0030*/ 	.string	"-arch sm_100 -m 64 "



//--------------------- .note.nv.cuinfo           --------------------------
	.section	.note.nv.cuinfo,"",@"SHT_NOTE"
	.sectionflags	@"SHF_NOTE_NV_CUINFO"
        /*0018*/ 	.short	0x0002
        /*001a*/ 	.short	0x0064
        /*001c*/ 	.short	0x0082
	.zero		2


//--------------------- .nv.info                  --------------------------
	.section	.nv.info,"",@"SHT_CUDA_INFO"
	.align	4


	//----- nvinfo : EIATTR_REGCOUNT
	.align		4
        /*0000*/ 	.byte	0x04, 0x2f
        /*0002*/ 	.short	(.L_1 - .L_0)
	.align		4
.L_0:
        /*0004*/ 	.word	index@(_Z5helloPi)
        /*0008*/ 	.word	0x00000008


	//----- nvinfo : EIATTR_FRAME_SIZE
	.align		4
.L_1:
        /*000c*/ 	.byte	0x04, 0x11
        /*000e*/ 	.short	(.L_3 - .L_2)
	.align		4
.L_2:
        /*0010*/ 	.word	index@(_Z5helloPi)
        /*0014*/ 	.word	0x00000000


	//----- nvinfo : EIATTR_MIN_STACK_SIZE
	.align		4
.L_3:
        /*0018*/ 	.byte	0x04, 0x12
        /*001a*/ 	.short	(.L_5 - .L_4)
	.align		4
.L_4:
        /*001c*/ 	.word	index@(_Z5helloPi)
        /*0020*/ 	.word	0x00000000
.L_5:


//--------------------- .nv.compat                --------------------------
	.section	.nv.compat,"",@"SHT_CUDA_COMPAT_INFO"
	.align	4
        /*0000*/ 	.byte	0x02, 0x09, 0x00, 0x00, 0x02, 0x02, 0x01, 0x00, 0x02, 0x05, 0x05, 0x00, 0x03, 0x07, 0x01, 0x01
        /*0010*/ 	.byte	0x02, 0x03, 0x00, 0x00, 0x02, 0x06, 0x01, 0x00, 0x04, 0x0b, 0x08, 0x00, 0x09, 0x00, 0x00, 0x00
        /*0020*/ 	.byte	0x00, 0x00, 0x00, 0x00


//--------------------- .nv.info._Z5helloPi       --------------------------
	.section	.nv.info._Z5helloPi,"",@"SHT_CUDA_INFO"
	.sectionflags	@""
	.align	4


	//----- nvinfo : EIATTR_CUDA_API_VERSION
	.align		4
        /*0000*/ 	.byte	0x04, 0x37
        /*0002*/ 	.short	(.L_7 - .L_6)
.L_6:
        /*0004*/ 	.word	0x00000082


	//----- nvinfo : EIATTR_KPARAM_INFO
	.align		4
.L_7:
        /*0008*/ 	.byte	0x04, 0x17
        /*000a*/ 	.short	(.L_9 - .L_8)
.L_8:
        /*000c*/ 	.word	0x00000000
        /*0010*/ 	.short	0x0000
        /*0012*/ 	.short	0x0000
        /*0014*/ 	.byte	0x00, 0xf5, 0x21, 0x00


	//----- nvinfo : EIATTR_SPARSE_MMA_MASK
	.align		4
.L_9:
        /*0018*/ 	.byte	0x03, 0x50
        /*001a*/ 	.short	0x0000


	//----- nvinfo : EIATTR_MAXREG_COUNT
	.align		4
        /*001c*/ 	.byte	0x03, 0x1b
        /*001e*/ 	.short	0x00ff


	//----- nvinfo : EIATTR_MERCURY_ISA_VERSION
	.align		4
        /*0020*/ 	.byte	0x03, 0x5f
        /*0022*/ 	.short	0x0101


	//----- nvinfo : EIATTR_VRC_CTA_INIT_COUNT
	.align		4
        /*0024*/ 	.byte	0x02, 0x4a
	.zero		1
	.zero		1


	//----- nvinfo : EIATTR_EXIT_INSTR_OFFSETS
	.align		4
        /*0028*/ 	.byte	0x04, 0x1c
        /*002a*/ 	.short	(.L_11 - .L_10)


	//   ....[0]....
.L_10:
        /*002c*/ 	.word	0x000000a0


	//----- nvinfo : EIATTR_CBANK_PARAM_SIZE
	.align		4
.L_11:
        /*0030*/ 	.byte	0x03, 0x19
        /*0032*/ 	.short	0x0008


	//----- nvinfo : EIATTR_PARAM_CBANK
	.align		4
        /*0034*/ 	.byte	0x04, 0x0a
        /*0036*/ 	.short	(.L_13 - .L_12)
	.align		4
.L_12:
        /*0038*/ 	.word	index@(.nv.constant0._Z5helloPi)
        /*003c*/ 	.short	0x0380
        /*003e*/ 	.short	0x0008


	//----- nvinfo : EIATTR_SW_WAR
	.align		4
.L_13:
        /*0040*/ 	.byte	0x04, 0x36
        /*0042*/ 	.short	(.L_15 - .L_14)
.L_14:
        /*0044*/ 	.word	0x00000008
.L_15:


//--------------------- .nv.callgraph             --------------------------
	.section	.nv.callgraph,"",@"SHT_CUDA_CALLGRAPH"
	.align	4
	.sectionentsize	8
	.align		4
        /*0000*/ 	.word	0x00000000
	.align		4
        /*0004*/ 	.word	0xffffffff
	.align		4
        /*0008*/ 	.word	0x00000000
	.align		4
        /*000c*/ 	.word	0xfffffffe
	.align		4
        /*0010*/ 	.word	0x00000000
	.align		4
        /*0014*/ 	.word	0xfffffffd
	.align		4
        /*0018*/ 	.word	0x00000000
	.align		4
        /*001c*/ 	.word	0xfffffffc


//--------------------- .text._Z5helloPi          --------------------------
	.section	.text._Z5helloPi,"ax",@progbits
	.align	128
        .global         _Z5helloPi
        .type           _Z5helloPi,@function
        .size           _Z5helloPi,(.L_x_1 - _Z5helloPi)
        .other          _Z5helloPi,@"STO_CUDA_ENTRY STV_DEFAULT"
_Z5helloPi:
.text._Z5helloPi:
[----:B------:R-:W-:Y:S08]  /*0000*/  LDC R1, c[0x0][0x37c] ;  /* 0x0000df00ff017b82 */ /* 0x000ff00000000800 */
[----:B------:R-:W0:Y:S01]  /*0010*/  LDC.64 R2, c[0x0][0x380] ;  /* 0x0000e000ff027b82 */ /* 0x000e220000000a00 */
[----:B------:R-:W0:Y:S02]  /*0020*/  LDCU.64 UR4, c[0x0][0x358] ;  /* 0x00006b00ff0477ac */ /* 0x000e240008000a00 */
[----:B0-----:R-:W2:Y:S02]  /*0030*/  LDG.E R4, desc[UR4][R2.64] ;  /* 0x0000000402047981 */ /* 0x001ea4000c1e1900 */
[----:B--2---:R-:W-:-:S03]  /*0040*/  IMAD.WIDE R4, R4, -0x80000000, RZ ;  /* 0x8000000004047825 */ /* 0x004fc600078e02ff */
[----:B------:R-:W-:-:S04]  /*0050*/  ISETP.EQ.U32.AND P0, PT, R4, -0x80000000, PT ;  /* 0x800000000400780c */ /* 0x000fc80003f02070 */
[----:B------:R-:W-:-:S04]  /*0060*/  ISETP.EQ.U32.AND.EX P0, PT, R5, RZ, PT, P0 ;  /* 0x000000ff0500720c */ /* 0x000fc80003f02100 */
[----:B------:R-:W-:-:S05]  /*0070*/  SEL R0, RZ, 0xffffffff, !P0 ;  /* 0xffffffffff007807 */ /* 0x000fca0004000000 */
[----:B------:R-:W-:-:S05]  /*0080*/  IMAD.MOV R5, RZ, RZ, -R0 ;  /* 0x000000ffff057224 */ /* 0x000fca00078e0a00 */
[----:B------:R-:W-:Y:S01]  /*0090*/  STG.E desc[UR4][R2.64], R5 ;  /* 0x0000000502007986 */ /* 0x000fe2000c101904 */
[----:B------:R-:W-:Y:S05]  /*00a0*/  EXIT ;  /* 0x000000000000794d */ /* 0x000fea0003800000 */
.L_x_0:
[----:B------:R-:W-:-:S00]  /*00b0*/  BRA `(.L_x_0) ;  /* 0xfffffffc00fc7947 */ /* 0x000fc0000383ffff */
[----:B------:R-:W-:-:S00]  /*00c0*/  NOP ;  /* 0x0000000000007918 */ /* 0x000fc00000000000 */
        /* <DEDUP_REMOVED lines=11> */
.L_x_1:


//--------------------- .nv.shared.reserved.0     --------------------------
	.section	.nv.shared.reserved.0,"aw",@nobits
	.weak		__nv_reservedSMEM_offset_0_alias
	.size		__nv_reservedSMEM_offset_0_alias, 0, 64
	.other		__nv_reservedSMEM_offset_0_alias,@"STO_CUDA_RESERVED_SHARED STV_DEFAULT"
__nv_reservedSMEM_offset_0_alias:
	.zero		0
	.zero		64


//--------------------- .nv.constant0._Z5helloPi  --------------------------
	.section	.nv.constant0._Z5helloPi,"a",@progbits
	.sectionflags	@""
	.align	4
.nv.constant0._Z5helloPi:
	.zero		904


//--------------------- SYMBOLS --------------------------

	.type		.nv.reservedSmem.offset0,@object
	.size		.nv.reservedSmem.offset0,0x4
